//
// Generated by NVIDIA NVVM Compiler
//
// Compiler Build ID: CL-36424714
// Cuda compilation tools, release 13.0, V13.0.88
// Based on NVVM 20.0.0
//

.version 9.0
.target sm_100
.address_size 64

	// .globl	_Z7mat_addPfS_S_i

.visible .entry _Z7mat_addPfS_S_i(
	.param .u64 .ptr .align 1 _Z7mat_addPfS_S_i_param_0,
	.param .u64 .ptr .align 1 _Z7mat_addPfS_S_i_param_1,
	.param .u64 .ptr .align 1 _Z7mat_addPfS_S_i_param_2,
	.param .u32 _Z7mat_addPfS_S_i_param_3
)
{
	.reg .pred 	%p<2>;
	.reg .b32 	%r<6>;
	.reg .b32 	%f<4>;
	.reg .b64 	%rd<11>;

	ld.param.u64 	%rd1, [_Z7mat_addPfS_S_i_param_0];
	ld.param.u64 	%rd2, [_Z7mat_addPfS_S_i_param_1];
	ld.param.u64 	%rd3, [_Z7mat_addPfS_S_i_param_2];
	ld.param.u32 	%r2, [_Z7mat_addPfS_S_i_param_3];
	mov.u32 	%r3, %ntid.x;
	mov.u32 	%r4, %ctaid.x;
	mov.u32 	%r5, %tid.x;
	mad.lo.s32 	%r1, %r3, %r4, %r5;
	setp.ge.s32 	%p1, %r1, %r2;
	@%p1 bra 	$L__BB0_2;
	cvta.to.global.u64 	%rd4, %rd1;
	cvta.to.global.u64 	%rd5, %rd2;
	cvta.to.global.u64 	%rd6, %rd3;
	mul.wide.s32 	%rd7, %r1, 4;
	add.s64 	%rd8, %rd4, %rd7;
	ld.global.f32 	%f1, [%rd8];
	add.s64 	%rd9, %rd5, %rd7;
	ld.global.f32 	%f2, [%rd9];
	add.f32 	%f3, %f1, %f2;
	add.s64 	%rd10, %rd6, %rd7;
	st.global.f32 	[%rd10], %f3;
$L__BB0_2:
	ret;

}


// ===== COMPILED SASS (sm_100) =====

	.target	sm_100

	.elftype	@"ET_EXEC"


//--------------------- .note.nv.tkinfo           --------------------------
	.section	.note.nv.tkinfo,"",@"SHT_NOTE"
	.sectionflags	@"SHF_NOTE_NV_TKINFO"
	.tkinfo
        /*0018*/ 	.word	0x00000002
        /*0030*/ 	.string	""
        /*0030*/ 	.string	"ptxas"
        /*0030*/ 	.string	"Cuda compilation tools, release 13.0, V13.0.88"
        /*0030*/ 	.string	"Build cuda_13.0.r13.0/compiler.36424714_0"
        /*0030*/ 	.string	"-arch sm_100 -m 64 "



//--------------------- .note.nv.cuinfo           --------------------------
	.section	.note.nv.cuinfo,"",@"SHT_NOTE"
	.sectionflags	@"SHF_NOTE_NV_CUINFO"
        /*0018*/ 	.short	0x0002
        /*001a*/ 	.short	0x0064
        /*001c*/ 	.short	0x0082
	.zero		2


//--------------------- .nv.info                  --------------------------
	.section	.nv.info,"",@"SHT_CUDA_INFO"
	.align	4


	//----- nvinfo : EIATTR_REGCOUNT
	.align		4
        /*0000*/ 	.byte	0x04, 0x2f
        /*0002*/ 	.short	(.L_1 - .L_0)
	.align		4
.L_0:
        /*0004*/ 	.word	index@(_Z7mat_addPfS_S_i)
        /*0008*/ 	.word	0x0000000c


	//----- nvinfo : EIATTR_FRAME_SIZE
	.align		4
.L_1:
        /*000c*/ 	.byte	0x04, 0x11
        /*000e*/ 	.short	(.L_3 - .L_2)
	.align		4
.L_2:
        /*0010*/ 	.word	index@(_Z7mat_addPfS_S_i)
        /*0014*/ 	.word	0x00000000


	//----- nvinfo : EIATTR_MIN_STACK_SIZE
	.align		4
.L_3:
        /*0018*/ 	.byte	0x04, 0x12
        /*001a*/ 	.short	(.L_5 - .L_4)
	.align		4
.L_4:
        /*001c*/ 	.word	index@(_Z7mat_addPfS_S_i)
        /*0020*/ 	.word	0x00000000
.L_5:


//--------------------- .nv.compat                --------------------------
	.section	.nv.compat,"",@"SHT_CUDA_COMPAT_INFO"
	.align	4
        /*0000*/ 	.byte	0x02, 0x09, 0x00, 0x00, 0x02, 0x02, 0x01, 0x00, 0x02, 0x05, 0x05, 0x00, 0x03, 0x07, 0x01, 0x01
        /*0010*/ 	.byte	0x02, 0x03, 0x00, 0x00, 0x02, 0x06, 0x01, 0x00, 0x04, 0x0b, 0x08, 0x00, 0x09, 0x00, 0x00, 0x00
        /*0020*/ 	.byte	0x00, 0x00, 0x00, 0x00


//--------------------- .nv.info._Z7mat_addPfS_S_i --------------------------
	.section	.nv.info._Z7mat_addPfS_S_i,"",@"SHT_CUDA_INFO"
	.sectionflags	@""
	.align	4


	//----- nvinfo : EIATTR_CUDA_API_VERSION
	.align		4
        /*0000*/ 	.byte	0x04, 0x37
        /*0002*/ 	.short	(.L_7 - .L_6)
.L_6:
        /*0004*/ 	.word	0x00000082


	//----- nvinfo : EIATTR_KPARAM_INFO
	.align		4
.L_7:
        /*0008*/ 	.byte	0x04, 0x17
        /*000a*/ 	.short	(.L_9 - .L_8)
.L_8:
        /*000c*/ 	.word	0x00000000
        /*0010*/ 	.short	0x0003
        /*0012*/ 	.short	0x0018
        /*0014*/ 	.byte	0x00, 0xf0, 0x11, 0x00


	//----- nvinfo : EIATTR_KPARAM_INFO
	.align		4
.L_9:
        /*0018*/ 	.byte	0x04, 0x17
        /*001a*/ 	.short	(.L_11 - .L_10)
.L_10:
        /*001c*/ 	.word	0x00000000
        /*0020*/ 	.short	0x0002
        /*0022*/ 	.short	0x0010
        /*0024*/ 	.byte	0x00, 0xf5, 0x21, 0x00


	//----- nvinfo : EIATTR_KPARAM_INFO
	.align		4
.L_11:
        /*0028*/ 	.byte	0x04, 0x17
        /*002a*/ 	.short	(.L_13 - .L_12)
.L_12:
        /*002c*/ 	.word	0x00000000
        /*0030*/ 	.short	0x0001
        /*0032*/ 	.short	0x0008
        /*0034*/ 	.byte	0x00, 0xf5, 0x21, 0x00


	//----- nvinfo : EIATTR_KPARAM_INFO
	.align		4
.L_13:
        /*0038*/ 	.byte	0x04, 0x17
        /*003a*/ 	.short	(.L_15 - .L_14)
.L_14:
        /*003c*/ 	.word	0x00000000
        /*0040*/ 	.short	0x0000
        /*0042*/ 	.short	0x0000
        /*0044*/ 	.byte	0x00, 0xf5, 0x21, 0x00


	//----- nvinfo : EIATTR_SPARSE_MMA_MASK
	.align		4
.L_15:
        /*0048*/ 	.byte	0x03, 0x50
        /*004a*/ 	.short	0x0000


	//----- nvinfo : EIATTR_MAXREG_COUNT
	.align		4
        /*004c*/ 	.byte	0x03, 0x1b
        /*004e*/ 	.short	0x00ff


	//----- nvinfo : EIATTR_MERCURY_ISA_VERSION
	.align		4
        /*0050*/ 	.byte	0x03, 0x5f
        /*0052*/ 	.short	0x0101


	//----- nvinfo : EIATTR_VRC_CTA_INIT_COUNT
	.align		4
        /*0054*/ 	.byte	0x02, 0x4a
	.zero		1
	.zero		1


	//----- nvinfo : EIATTR_EXIT_INSTR_OFFSETS
	.align		4
        /*0058*/ 	.byte	0x04, 0x1c
        /*005a*/ 	.short	(.L_17 - .L_16)


	//   ....[0]....
.L_16:
        /*005c*/ 	.word	0x00000070


	//   ....[1]....
        /*0060*/ 	.word	0x00000130


	//----- nvinfo : EIATTR_CBANK_PARAM_SIZE
	.align		4
.L_17:
        /*0064*/ 	.byte	0x03, 0x19
        /*0066*/ 	.short	0x001c


	//----- nvinfo : EIATTR_PARAM_CBANK
	.align		4
        /*0068*/ 	.byte	0x04, 0x0a
        /*006a*/ 	.short	(.L_19 - .L_18)
	.align		4
.L_18:
        /*006c*/ 	.word	index@(.nv.constant0._Z7mat_addPfS_S_i)
        /*0070*/ 	.short	0x0380
        /*0072*/ 	.short	0x001c


	//----- nvinfo : EIATTR_SW_WAR
	.align		4
.L_19:
        /*0074*/ 	.byte	0x04, 0x36
        /*0076*/ 	.short	(.L_21 - .L_20)
.L_20:
        /*0078*/ 	.word	0x00000008
.L_21:


//--------------------- .nv.callgraph             --------------------------
	.section	.nv.callgraph,"",@"SHT_CUDA_CALLGRAPH"
	.align	4
	.sectionentsize	8
	.align		4
        /*0000*/ 	.word	0x00000000
	.align		4
        /*0004*/ 	.word	0xffffffff
	.align		4
        /*0008*/ 	.word	0x00000000
	.align		4
        /*000c*/ 	.word	0xfffffffe
	.align		4
        /*0010*/ 	.word	0x00000000
	.align		4
        /*0014*/ 	.word	0xfffffffd
	.align		4
        /*0018*/ 	.word	0x00000000
	.align		4
        /*001c*/ 	.word	0xfffffffc


//--------------------- .text._Z7mat_addPfS_S_i   --------------------------
	.section	.text._Z7mat_addPfS_S_i,"ax",@progbits
	.align	128
        .global         _Z7mat_addPfS_S_i
        .type           _Z7mat_addPfS_S_i,@function
        .size           _Z7mat_addPfS_S_i,(.L_x_1 - _Z7mat_addPfS_S_i)
        .other          _Z7mat_addPfS_S_i,@"STO_CUDA_ENTRY STV_DEFAULT"
_Z7mat_addPfS_S_i:
.text._Z7mat_addPfS_S_i:
[----:B------:R-:W-:Y:S01]  /*0000*/  LDC R1, c[0x0][0x37c] ;  /* 0x0000df00ff017b82 */ /* 0x000fe20000000800 */
[----:B------:R-:W0:Y:S01]  /*0010*/  S2R R9, SR_CTAID.X ;  /* 0x0000000000097919 */ /* 0x000e220000002500 */
[----:B------:R-:W0:Y:S01]  /*0020*/  LDCU UR4, c[0x0][0x360] ;  /* 0x00006c00ff0477ac */ /* 0x000e220008000800 */
[----:B------:R-:W0:Y:S01]  /*0030*/  S2R R0, SR_TID.X ;  /* 0x0000000000007919 */ /* 0x000e220000002100 */
[----:B------:R-:W1:Y:S01]  /*0040*/  LDCU UR5, c[0x0][0x398] ;  /* 0x00007300ff0577ac */ /* 0x000e620008000800 */
[----:B0-----:R-:W-:-:S05]  /*0050*/  IMAD R9, R9, UR4, R0 ;  /* 0x0000000409097c24 */ /* 0x001fca000f8e0200 */
[----:B-1----:R-:W-:-:S13]  /*0060*/  ISETP.GE.AND P0, PT, R9, UR5, PT ;  /* 0x0000000509007c0c */ /* 0x002fda000bf06270 */
[----:B------:R-:W-:Y:S05]  /*0070*/  @P0 EXIT ;  /* 0x000000000000094d */ /* 0x000fea0003800000 */
[----:B------:R-:W0:Y:S01]  /*0080*/  LDC.64 R2, c[0x0][0x380] ;  /* 0x0000e000ff027b82 */ /* 0x000e220000000a00 */
[----:B------:R-:W1:Y:S07]  /*0090*/  LDCU.64 UR4, c[0x0][0x358] ;  /* 0x00006b00ff0477ac */ /* 0x000e6e0008000a00 */
[----:B------:R-:W2:Y:S08]  /*00a0*/  LDC.64 R4, c[0x0][0x388] ;  /* 0x0000e200ff047b82 */ /* 0x000eb00000000a00 */
[----:B------:R-:W3:Y:S01]  /*00b0*/  LDC.64 R6, c[0x0][0x390] ;  /* 0x0000e400ff067b82 */ /* 0x000ee20000000a00 */
[----:B0-----:R-:W-:-:S06]  /*00c0*/  IMAD.WIDE R2, R9, 0x4, R2 ;  /* 0x0000000409027825 */ /* 0x001fcc00078e0202 */
[----:B-1----:R-:W4:Y:S01]  /*00d0*/  LDG.E R2, desc[UR4][R2.64] ;  /* 0x0000000402027981 */ /* 0x002f22000c1e1900 */
[----:B--2---:R-:W-:-:S06]  /*00e0*/  IMAD.WIDE R4, R9, 0x4, R4 ;  /* 0x0000000409047825 */ /* 0x004fcc00078e0204 */
[----:B------:R-:W4:Y:S01]  /*00f0*/  LDG.E R5, desc[UR4][R4.64] ;  /* 0x0000000404057981 */ /* 0x000f22000c1e1900 */
[----:B---3--:R-:W-:-:S04]  /*0100*/  IMAD.WIDE R6, R9, 0x4, R6 ;  /* 0x0000000409067825 */ /* 0x008fc800078e0206 */
[----:B----4-:R-:W-:-:S05]  /*0110*/  FADD R9, R2, R5 ;  /* 0x0000000502097221 */ /* 0x010fca0000000000 */
[----:B------:R-:W-:Y:S01]  /*0120*/  STG.E desc[UR4][R6.64], R9 ;  /* 0x0000000906007986 */ /* 0x000fe2000c101904 */
[----:B------:R-:W-:Y:S05]  /*0130*/  EXIT ;  /* 0x000000000000794d */ /* 0x000fea0003800000 */
.L_x_0:
[----:B------:R-:W-:-:S00]  /*0140*/  BRA `(.L_x_0) ;  /* 0xfffffffc00fc7947 */ /* 0x000fc0000383ffff */
[----:B------:R-:W-:-:S00]  /*0150*/  NOP ;  /* 0x0000000000007918 */ /* 0x000fc00000000000 */
        /* <DEDUP_REMOVED lines=10> */
.L_x_1:


//--------------------- .nv.shared.reserved.0     --------------------------
	.section	.nv.shared.reserved.0,"aw",@nobits
	.weak		__nv_reservedSMEM_offset_0_alias
	.size		__nv_reservedSMEM_offset_0_alias, 0, 64
	.other		__nv_reservedSMEM_offset_0_alias,@"STO_CUDA_RESERVED_SHARED STV_DEFAULT"
__nv_reservedSMEM_offset_0_alias:
	.zero		0
	.zero		64


//--------------------- .nv.constant0._Z7mat_addPfS_S_i --------------------------
	.section	.nv.constant0._Z7mat_addPfS_S_i,"a",@progbits
	.sectionflags	@""
	.align	4
.nv.constant0._Z7mat_addPfS_S_i:
	.zero		924


//--------------------- SYMBOLS --------------------------

	.type		.nv.reservedSmem.offset0,@object
	.size		.nv.reservedSmem.offset0,0x4
